	.headerflags	@"EF_CUDA_TEXMODE_UNIFIED EF_CUDA_64BIT_ADDRESS EF_CUDA_SM86 EF_CUDA_VIRTUAL_SM(EF_CUDA_SM86)"
	.elftype	@"ET_EXEC"


//--------------------- .nv.info                  --------------------------
	.section	.nv.info,"",@"SHT_CUDA_INFO"
	.align	4


	//----- nvinfo : EIATTR_REGCOUNT
	.align		4
        /*0000*/ 	.byte	0x04, 0x2f
        /*0002*/ 	.short	(.L_1 - .L_0)
	.align		4
.L_0:
        /*0004*/ 	.word	index@(tvmgen_default_fused_nn_dense_1_kernel)
        /*0008*/ 	.word	0x0000000f


	//----- nvinfo : EIATTR_FRAME_SIZE
	.align		4
.L_1:
        /*000c*/ 	.byte	0x04, 0x11
        /*000e*/ 	.short	(.L_3 - .L_2)
	.align		4
.L_2:
        /*0010*/ 	.word	index@(tvmgen_default_fused_nn_dense_1_kernel)
        /*0014*/ 	.word	0x00000000


	//----- nvinfo : EIATTR_REGCOUNT
	.align		4
.L_3:
        /*0018*/ 	.byte	0x04, 0x2f
        /*001a*/ 	.short	(.L_5 - .L_4)
	.align		4
.L_4:
        /*001c*/ 	.word	index@(tvmgen_default_fused_nn_dense_kernel)
        /*0020*/ 	.word	0x0000000f


	//----- nvinfo : EIATTR_FRAME_SIZE
	.align		4
.L_5:
        /*0024*/ 	.byte	0x04, 0x11
        /*0026*/ 	.short	(.L_7 - .L_6)
	.align		4
.L_6:
        /*0028*/ 	.word	index@(tvmgen_default_fused_nn_dense_kernel)
        /*002c*/ 	.word	0x00000000


	//----- nvinfo : EIATTR_MIN_STACK_SIZE
	.align		4
.L_7:
        /*0030*/ 	.byte	0x04, 0x12
        /*0032*/ 	.short	(.L_9 - .L_8)
	.align		4
.L_8:
        /*0034*/ 	.word	index@(tvmgen_default_fused_nn_dense_kernel)
        /*0038*/ 	.word	0x00000000


	//----- nvinfo : EIATTR_MIN_STACK_SIZE
	.align		4
.L_9:
        /*003c*/ 	.byte	0x04, 0x12
        /*003e*/ 	.short	(.L_11 - .L_10)
	.align		4
.L_10:
        /*0040*/ 	.word	index@(tvmgen_default_fused_nn_dense_1_kernel)
        /*0044*/ 	.word	0x00000000
.L_11:


//--------------------- .nv.info.tvmgen_default_fused_nn_dense_kernel --------------------------
	.section	.nv.info.tvmgen_default_fused_nn_dense_kernel,"",@"SHT_CUDA_INFO"
	.sectionflags	@""
	.align	4


	//----- nvinfo : EIATTR_CUDA_API_VERSION
	.align		4
        /*0000*/ 	.byte	0x04, 0x37
        /*0002*/ 	.short	(.L_13 - .L_12)
.L_12:
        /*0004*/ 	.word	0x0000007e


	//----- nvinfo : EIATTR_SW2861232_WAR
	.align		4
.L_13:
        /*0008*/ 	.byte	0x01, 0x35
	.zero		2


	//----- nvinfo : EIATTR_PARAM_CBANK
	.align		4
        /*000c*/ 	.byte	0x04, 0x0a
        /*000e*/ 	.short	(.L_15 - .L_14)
	.align		4
.L_14:
        /*0010*/ 	.word	index@(.nv.constant0.tvmgen_default_fused_nn_dense_kernel)
        /*0014*/ 	.short	0x0160
        /*0016*/ 	.short	0x0018


	//----- nvinfo : EIATTR_CBANK_PARAM_SIZE
	.align		4
.L_15:
        /*0018*/ 	.byte	0x03, 0x19
        /*001a*/ 	.short	0x0018


	//----- nvinfo : EIATTR_KPARAM_INFO
	.align		4
        /*001c*/ 	.byte	0x04, 0x17
        /*001e*/ 	.short	(.L_17 - .L_16)
.L_16:
        /*0020*/ 	.word	0x00000000
        /*0024*/ 	.short	0x0002
        /*0026*/ 	.short	0x0010
        /*0028*/ 	.byte	0x00, 0xf0, 0x21, 0x00


	//----- nvinfo : EIATTR_KPARAM_INFO
	.align		4
.L_17:
        /*002c*/ 	.byte	0x04, 0x17
        /*002e*/ 	.short	(.L_19 - .L_18)
.L_18:
        /*0030*/ 	.word	0x00000000
        /*0034*/ 	.short	0x0001
        /*0036*/ 	.short	0x0008
        /*0038*/ 	.byte	0x00, 0xf0, 0x21, 0x00


	//----- nvinfo : EIATTR_KPARAM_INFO
	.align		4
.L_19:
        /*003c*/ 	.byte	0x04, 0x17
        /*003e*/ 	.short	(.L_21 - .L_20)
.L_20:
        /*0040*/ 	.word	0x00000000
        /*0044*/ 	.short	0x0000
        /*0046*/ 	.short	0x0000
        /*0048*/ 	.byte	0x00, 0xf0, 0x21, 0x00


	//----- nvinfo : EIATTR_MAXREG_COUNT
	.align		4
.L_21:
        /*004c*/ 	.byte	0x03, 0x1b
        /*004e*/ 	.short	0x00ff


	//----- nvinfo : EIATTR_COOP_GROUP_MASK_REGIDS
	.align		4
        /*0050*/ 	.byte	0x04, 0x29
        /*0052*/ 	.short	(.L_23 - .L_22)


	//   ....[0]....
.L_22:
        /*0054*/ 	.word	0x05000007


	//   ....[1]....
        /*0058*/ 	.word	0x05000007


	//   ....[2]....
        /*005c*/ 	.word	0x05000007


	//   ....[3]....
        /*0060*/ 	.word	0x05000007


	//   ....[4]....
        /*0064*/ 	.word	0x05000007


	//   ....[5]....
        /*0068*/ 	.word	0x05000000


	//----- nvinfo : EIATTR_COOP_GROUP_INSTR_OFFSETS
	.align		4
.L_23:
        /*006c*/ 	.byte	0x04, 0x28
        /*006e*/ 	.short	(.L_25 - .L_24)


	//   ....[0]....
.L_24:
        /*0070*/ 	.word	0x00000100


	//   ....[1]....
        /*0074*/ 	.word	0x00000130


	//   ....[2]....
        /*0078*/ 	.word	0x00000160


	//   ....[3]....
        /*007c*/ 	.word	0x00000180


	//   ....[4]....
        /*0080*/ 	.word	0x000001a0


	//   ....[5]....
        /*0084*/ 	.word	0x00000200


	//----- nvinfo : EIATTR_EXIT_INSTR_OFFSETS
	.align		4
.L_25:
        /*0088*/ 	.byte	0x04, 0x1c
        /*008a*/ 	.short	(.L_27 - .L_26)


	//   ....[0]....
.L_26:
        /*008c*/ 	.word	0x00000240


	//   ....[1]....
        /*0090*/ 	.word	0x000002a0


	//----- nvinfo : EIATTR_MAX_THREADS
	.align		4
.L_27:
        /*0094*/ 	.byte	0x04, 0x05
        /*0096*/ 	.short	(.L_29 - .L_28)
.L_28:
        /*0098*/ 	.word	0x00000040
        /*009c*/ 	.word	0x00000001
        /*00a0*/ 	.word	0x00000001
.L_29:


//--------------------- .nv.info.tvmgen_default_fused_nn_dense_1_kernel --------------------------
	.section	.nv.info.tvmgen_default_fused_nn_dense_1_kernel,"",@"SHT_CUDA_INFO"
	.sectionflags	@""
	.align	4


	//----- nvinfo : EIATTR_CUDA_API_VERSION
	.align		4
        /*0000*/ 	.byte	0x04, 0x37
        /*0002*/ 	.short	(.L_31 - .L_30)
.L_30:
        /*0004*/ 	.word	0x0000007e


	//----- nvinfo : EIATTR_SW2861232_WAR
	.align		4
.L_31:
        /*0008*/ 	.byte	0x01, 0x35
	.zero		2


	//----- nvinfo : EIATTR_PARAM_CBANK
	.align		4
        /*000c*/ 	.byte	0x04, 0x0a
        /*000e*/ 	.short	(.L_33 - .L_32)
	.align		4
.L_32:
        /*0010*/ 	.word	index@(.nv.constant0.tvmgen_default_fused_nn_dense_1_kernel)
        /*0014*/ 	.short	0x0160
        /*0016*/ 	.short	0x0018


	//----- nvinfo : EIATTR_CBANK_PARAM_SIZE
	.align		4
.L_33:
        /*0018*/ 	.byte	0x03, 0x19
        /*001a*/ 	.short	0x0018


	//----- nvinfo : EIATTR_KPARAM_INFO
	.align		4
        /*001c*/ 	.byte	0x04, 0x17
        /*001e*/ 	.short	(.L_35 - .L_34)
.L_34:
        /*0020*/ 	.word	0x00000000
        /*0024*/ 	.short	0x0002
        /*0026*/ 	.short	0x0010
        /*0028*/ 	.byte	0x00, 0xf0, 0x21, 0x00


	//----- nvinfo : EIATTR_KPARAM_INFO
	.align		4
.L_35:
        /*002c*/ 	.byte	0x04, 0x17
        /*002e*/ 	.short	(.L_37 - .L_36)
.L_36:
        /*0030*/ 	.word	0x00000000
        /*0034*/ 	.short	0x0001
        /*0036*/ 	.short	0x0008
        /*0038*/ 	.byte	0x00, 0xf0, 0x21, 0x00


	//----- nvinfo : EIATTR_KPARAM_INFO
	.align		4
.L_37:
        /*003c*/ 	.byte	0x04, 0x17
        /*003e*/ 	.short	(.L_39 - .L_38)
.L_38:
        /*0040*/ 	.word	0x00000000
        /*0044*/ 	.short	0x0000
        /*0046*/ 	.short	0x0000
        /*0048*/ 	.byte	0x00, 0xf0, 0x21, 0x00


	//----- nvinfo : EIATTR_MAXREG_COUNT
	.align		4
.L_39:
        /*004c*/ 	.byte	0x03, 0x1b
        /*004e*/ 	.short	0x00ff


	//----- nvinfo : EIATTR_COOP_GROUP_MASK_REGIDS
	.align		4
        /*0050*/ 	.byte	0x04, 0x29
        /*0052*/ 	.short	(.L_41 - .L_40)


	//   ....[0]....
.L_40:
        /*0054*/ 	.word	0x05000007


	//   ....[1]....
        /*0058*/ 	.word	0x05000007


	//   ....[2]....
        /*005c*/ 	.word	0x05000007


	//   ....[3]....
        /*0060*/ 	.word	0x05000007


	//   ....[4]....
        /*0064*/ 	.word	0x05000007


	//   ....[5]....
        /*0068*/ 	.word	0x05000000


	//----- nvinfo : EIATTR_COOP_GROUP_INSTR_OFFSETS
	.align		4
.L_41:
        /*006c*/ 	.byte	0x04, 0x28
        /*006e*/ 	.short	(.L_43 - .L_42)


	//   ....[0]....
.L_42:
        /*0070*/ 	.word	0x00000100


	//   ....[1]....
        /*0074*/ 	.word	0x00000130


	//   ....[2]....
        /*0078*/ 	.word	0x00000160


	//   ....[3]....
        /*007c*/ 	.word	0x00000180


	//   ....[4]....
        /*0080*/ 	.word	0x000001a0


	//   ....[5]....
        /*0084*/ 	.word	0x00000200


	//----- nvinfo : EIATTR_EXIT_INSTR_OFFSETS
	.align		4
.L_43:
        /*0088*/ 	.byte	0x04, 0x1c
        /*008a*/ 	.short	(.L_45 - .L_44)


	//   ....[0]....
.L_44:
        /*008c*/ 	.word	0x00000240


	//   ....[1]....
        /*0090*/ 	.word	0x000002a0


	//----- nvinfo : EIATTR_MAX_THREADS
	.align		4
.L_45:
        /*0094*/ 	.byte	0x04, 0x05
        /*0096*/ 	.short	(.L_47 - .L_46)
.L_46:
        /*0098*/ 	.word	0x00000040
        /*009c*/ 	.word	0x00000001
        /*00a0*/ 	.word	0x00000001
.L_47:


//--------------------- .nv.callgraph             --------------------------
	.section	.nv.callgraph,"",@"SHT_CUDA_CALLGRAPH"
	.align	4
	.sectionentsize	8
	.align		4
        /*0000*/ 	.word	0x00000000
	.align		4
        /*0004*/ 	.word	0xffffffff
	.align		4
        /*0008*/ 	.word	0x00000000
	.align		4
        /*000c*/ 	.word	0xfffffffe
	.align		4
        /*0010*/ 	.word	0x00000000
	.align		4
        /*0014*/ 	.word	0xfffffffd
	.align		4
        /*0018*/ 	.word	0x00000000
	.align		4
        /*001c*/ 	.word	0xfffffffc


//--------------------- .nv.rel.action            --------------------------
	.section	.nv.rel.action,"",@"SHT_CUDA_RELOCINFO"
	.align	8
	.sectionentsize	8
        /*0000*/ 	.byte	0x73, 0x00, 0x00, 0x00, 0x00, 0x00, 0x00, 0x00, 0x00, 0x00, 0x00, 0x11, 0x25, 0x00, 0x05, 0x36


//--------------------- .nv.constant0.tvmgen_default_fused_nn_dense_kernel --------------------------
	.section	.nv.constant0.tvmgen_default_fused_nn_dense_kernel,"a",@progbits
	.sectionflags	@""
	.align	4
.nv.constant0.tvmgen_default_fused_nn_dense_kernel:
	.zero		376


//--------------------- .nv.constant0.tvmgen_default_fused_nn_dense_1_kernel --------------------------
	.section	.nv.constant0.tvmgen_default_fused_nn_dense_1_kernel,"a",@progbits
	.sectionflags	@""
	.align	4
.nv.constant0.tvmgen_default_fused_nn_dense_1_kernel:
	.zero		376


//--------------------- .text.tvmgen_default_fused_nn_dense_kernel --------------------------
	.section	.text.tvmgen_default_fused_nn_dense_kernel,"ax",@progbits
	.sectionflags	@"SHF_BARRIERS=1"
	.sectioninfo	@"SHI_REGISTERS=15"
	.align	128
        .global         tvmgen_default_fused_nn_dense_kernel
        .type           tvmgen_default_fused_nn_dense_kernel,@function
        .size           tvmgen_default_fused_nn_dense_kernel,(.L_x_2 - tvmgen_default_fused_nn_dense_kernel)
        .other          tvmgen_default_fused_nn_dense_kernel,@"STO_CUDA_ENTRY STV_DEFAULT"
tvmgen_default_fused_nn_dense_kernel:
.text.tvmgen_default_fused_nn_dense_kernel:
[----:B------:R-:W-:Y:S02]  /*0000*/  MOV R1, c[0x0][0x28] ;  /* 0x00000a0000017a02 */ /* 0x000fe40000000f00 */
[----:B------:R-:W0:Y:S01]  /*0010*/  S2R R12, SR_TID.X ;  /* 0x00000000000c7919 */ /* 0x000e220000002100 */
[----:B------:R-:W-:Y:S01]  /*0020*/  ULDC.64 UR4, c[0x0][0x118] ;  /* 0x0000460000047ab9 */ /* 0x000fe20000000a00 */
[----:B0-----:R-:W-:-:S13]  /*0030*/  ISETP.GT.AND P0, PT, R12, 0x3, PT ;  /* 0x000000030c00780c */ /* 0x001fda0003f04270 */
[----:B------:R-:W0:Y:S01]  /*0040*/  @!P0 S2R R3, SR_CTAID.X ;  /* 0x0000000000038919 */ /* 0x000e220000002500 */
[----:B------:R-:W-:Y:S02]  /*0050*/  @!P0 MOV R5, 0x4 ;  /* 0x0000000400058802 */ /* 0x000fe40000000f00 */
[----:B0-----:R-:W-:-:S03]  /*0060*/  @!P0 LEA R4, R3, R12, 0x2 ;  /* 0x0000000c03048211 */ /* 0x001fc600078e10ff */
[----:B------:R-:W-:-:S04]  /*0070*/  @!P0 IMAD.WIDE R2, R12, R5, c[0x0][0x168] ;  /* 0x00005a000c028625 */ /* 0x000fc800078e0205 */
[----:B------:R-:W-:Y:S02]  /*0080*/  @!P0 IMAD.WIDE R4, R4, R5, c[0x0][0x170] ;  /* 0x00005c0004048625 */ /* 0x000fe400078e0205 */
[----:B------:R-:W2:Y:S04]  /*0090*/  @!P0 LDG.E.CONSTANT R3, [R2.64] ;  /* 0x0000000402038981 */ /* 0x000ea8000c1e9900 */
[----:B------:R-:W2:Y:S01]  /*00a0*/  @!P0 LDG.E.CONSTANT R0, [R4.64] ;  /* 0x0000000404008981 */ /* 0x000ea2000c1e9900 */
[----:B------:R-:W-:Y:S02]  /*00b0*/  MOV R6, RZ ;  /* 0x000000ff00067202 */ /* 0x000fe40000000f00 */
[----:B------:R-:W-:Y:S02]  /*00c0*/  VOTE.ANY R7, PT, PT ;  /* 0x0000000000077806 */ /* 0x000fe400038e0100 */
[----:B------:R-:W-:Y:S01]  /*00d0*/  ISETP.GT.AND P1, PT, R12, 0x1, PT ;  /* 0x000000010c00780c */ /* 0x000fe20003f24270 */
[----:B--2---:R-:W-:Y:S01]  /*00e0*/  @!P0 FFMA R6, R0, R3, RZ ;  /* 0x0000000300068223 */ /* 0x004fe200000000ff */
[----:B------:R-:W-:-:S04]  /*00f0*/  LOP3.LUT P0, RZ, R12, 0x1f, RZ, 0xc0, !PT ;  /* 0x0000001f0cff7812 */ /* 0x000fc8000780c0ff */
[----:B------:R-:W0:Y:S09]  /*0100*/  SHFL.DOWN PT, R9, R6, 0x10, 0x1f ;  /* 0x0a001f0006097f89 */ /* 0x000e3200000e0000 */
[----:B------:R-:W-:Y:S01]  /*0110*/  @!P0 SHF.R.S32.HI R4, RZ, 0x5, R12 ;  /* 0x00000005ff048819 */ /* 0x000fe2000001140c */
[----:B0-----:R-:W-:-:S05]  /*0120*/  FADD R0, R9, R6 ;  /* 0x0000000609007221 */ /* 0x001fca0000000000 */
[----:B------:R-:W0:Y:S02]  /*0130*/  SHFL.DOWN PT, R9, R0, 0x8, 0x1f ;  /* 0x09001f0000097f89 */ /* 0x000e2400000e0000 */
[----:B0-----:R-:W-:Y:S01]  /*0140*/  FADD R8, R0, R9 ;  /* 0x0000000900087221 */ /* 0x001fe20000000000 */
[----:B------:R-:W-:-:S04]  /*0150*/  VOTE.ANY R0, PT, PT ;  /* 0x0000000000007806 */ /* 0x000fc800038e0100 */
[----:B------:R-:W0:Y:S02]  /*0160*/  SHFL.DOWN PT, R9, R8, 0x4, 0x1f ;  /* 0x08801f0008097f89 */ /* 0x000e2400000e0000 */
[----:B0-----:R-:W-:-:S05]  /*0170*/  FADD R10, R8, R9 ;  /* 0x00000009080a7221 */ /* 0x001fca0000000000 */
[----:B------:R-:W0:Y:S02]  /*0180*/  SHFL.DOWN PT, R3, R10, 0x2, 0x1f ;  /* 0x08401f000a037f89 */ /* 0x000e2400000e0000 */
[----:B0-----:R-:W-:-:S05]  /*0190*/  FADD R2, R10, R3 ;  /* 0x000000030a027221 */ /* 0x001fca0000000000 */
[----:B------:R-:W0:Y:S02]  /*01a0*/  SHFL.DOWN PT, R3, R2, 0x1, 0x1f ;  /* 0x08201f0002037f89 */ /* 0x000e2400000e0000 */
[----:B0-----:R-:W-:-:S05]  /*01b0*/  FADD R3, R2, R3 ;  /* 0x0000000302037221 */ /* 0x001fca0000000000 */
[----:B------:R-:W-:Y:S04]  /*01c0*/  @!P0 STS [R4.X4+0x4], R3 ;  /* 0x0000040304008388 */ /* 0x000fe80000004800 */
[----:B------:R-:W-:Y:S01]  /*01d0*/  BAR.SYNC.DEFER_BLOCKING 0x0 ;  /* 0x0000000000007b1d */ /* 0x000fe20000010000 */
[----:B------:R-:W-:-:S05]  /*01e0*/  ISETP.NE.AND P0, PT, R12, RZ, PT ;  /* 0x000000ff0c00720c */ /* 0x000fca0003f05270 */
[----:B------:R-:W0:Y:S04]  /*01f0*/  @!P1 LDS R11, [R12.X4+0x4] ;  /* 0x000004000c0b9984 */ /* 0x000e280000004800 */
[----:B0-----:R-:W0:Y:S02]  /*0200*/  SHFL.DOWN PT, R0, R11, 0x1, 0x1f ;  /* 0x08201f000b007f89 */ /* 0x001e2400000e0000 */
[----:B0-----:R-:W-:-:S05]  /*0210*/  FADD R2, R11, R0 ;  /* 0x000000000b027221 */ /* 0x001fca0000000000 */
[----:B------:R0:W-:Y:S04]  /*0220*/  @!P0 STS [RZ], R2 ;  /* 0x00000002ff008388 */ /* 0x0001e80000000800 */
[----:B------:R-:W-:Y:S06]  /*0230*/  BAR.SYNC.DEFER_BLOCKING 0x0 ;  /* 0x0000000000007b1d */ /* 0x000fec0000010000 */
[----:B------:R-:W-:Y:S05]  /*0240*/  @P0 EXIT ;  /* 0x000000000000094d */ /* 0x000fea0003800000 */
[----:B0-----:R-:W0:Y:S01]  /*0250*/  LDS R5, [RZ] ;  /* 0x00000000ff057984 */ /* 0x001e220000000800 */
[----:B------:R-:W-:-:S03]  /*0260*/  MOV R3, 0x4 ;  /* 0x0000000400037802 */ /* 0x000fc60000000f00 */
[----:B------:R-:W1:Y:S02]  /*0270*/  S2R R2, SR_CTAID.X ;  /* 0x0000000000027919 */ /* 0x000e640000002500 */
[----:B-1----:R-:W-:-:S05]  /*0280*/  IMAD.WIDE R2, R2, R3, c[0x0][0x160] ;  /* 0x0000580002027625 */ /* 0x002fca00078e0203 */
[----:B0-----:R-:W-:Y:S01]  /*0290*/  STG.E [R2.64], R5 ;  /* 0x0000000502007986 */ /* 0x001fe2000c101904 */
[----:B------:R-:W-:Y:S05]  /*02a0*/  EXIT ;  /* 0x000000000000794d */ /* 0x000fea0003800000 */
.L_x_0:
[----:B------:R-:W-:-:S00]  /*02b0*/  BRA `(.L_x_0) ;  /* 0xfffffff000007947 */ /* 0x000fc0000383ffff */
[----:B------:R-:W-:-:S00]  /*02c0*/  NOP ;  /* 0x0000000000007918 */ /* 0x000fc00000000000 */
        /* <DEDUP_REMOVED lines=11> */
.L_x_2:


//--------------------- .text.tvmgen_default_fused_nn_dense_1_kernel --------------------------
	.section	.text.tvmgen_default_fused_nn_dense_1_kernel,"ax",@progbits
	.sectionflags	@"SHF_BARRIERS=1"
	.sectioninfo	@"SHI_REGISTERS=15"
	.align	128
        .global         tvmgen_default_fused_nn_dense_1_kernel
        .type           tvmgen_default_fused_nn_dense_1_kernel,@function
        .size           tvmgen_default_fused_nn_dense_1_kernel,(.L_x_3 - tvmgen_default_fused_nn_dense_1_kernel)
        .other          tvmgen_default_fused_nn_dense_1_kernel,@"STO_CUDA_ENTRY STV_DEFAULT"
tvmgen_default_fused_nn_dense_1_kernel:
.text.tvmgen_default_fused_nn_dense_1_kernel:
[----:B------:R-:W-:Y:S02]  /*0000*/  MOV R1, c[0x0][0x28] ;  /* 0x00000a0000017a02 */ /* 0x000fe40000000f00 */
[----:B------:R-:W0:Y:S01]  /*0010*/  S2R R12, SR_TID.X ;  /* 0x00000000000c7919 */ /* 0x000e220000002100 */
[----:B------:R-:W-:Y:S01]  /*0020*/  ULDC.64 UR4, c[0x0][0x118] ;  /* 0x0000460000047ab9 */ /* 0x000fe20000000a00 */
[----:B0-----:R-:W-:-:S13]  /*0030*/  ISETP.GT.AND P0, PT, R12, 0x4, PT ;  /* 0x000000040c00780c */ /* 0x001fda0003f04270 */
[----:B------:R-:W0:Y:S01]  /*0040*/  @!P0 S2R R3, SR_CTAID.X ;  /* 0x0000000000038919 */ /* 0x000e220000002500 */
[----:B------:R-:W-:Y:S01]  /*0050*/  @!P0 MOV R5, 0x4 ;  /* 0x0000000400058802 */ /* 0x000fe20000000f00 */
[----:B0-----:R-:W-:-:S04]  /*0060*/  @!P0 IMAD R4, R3, 0x5, R12 ;  /* 0x0000000503048824 */ /* 0x001fc800078e020c */
        /* <DEDUP_REMOVED lines=36> */
.L_x_1:
        /* <DEDUP_REMOVED lines=13> */
.L_x_3:


//--------------------- .nv.shared.tvmgen_default_fused_nn_dense_kernel --------------------------
	.section	.nv.shared.tvmgen_default_fused_nn_dense_kernel,"aw",@nobits
	.sectionflags	@""
	.align	4
.nv.shared.tvmgen_default_fused_nn_dense_kernel:
	.zero		12


//--------------------- .nv.shared.tvmgen_default_fused_nn_dense_1_kernel --------------------------
	.section	.nv.shared.tvmgen_default_fused_nn_dense_1_kernel,"aw",@nobits
	.sectionflags	@""
	.align	4
.nv.shared.tvmgen_default_fused_nn_dense_1_kernel:
	.zero		12
